//
// Generated by NVIDIA NVVM Compiler
//
// Compiler Build ID: CL-36424714
// Cuda compilation tools, release 13.0, V13.0.88
// Based on NVVM 20.0.0
//

.version 9.0
.target sm_100
.address_size 64

	// .globl	_Z9wordCountPKcS0_Pii
// _ZZ9wordCountPKcS0_PiiE4word has been demoted

.visible .entry _Z9wordCountPKcS0_Pii(
	.param .u64 .ptr .align 1 _Z9wordCountPKcS0_Pii_param_0,
	.param .u64 .ptr .align 1 _Z9wordCountPKcS0_Pii_param_1,
	.param .u64 .ptr .align 1 _Z9wordCountPKcS0_Pii_param_2,
	.param .u32 _Z9wordCountPKcS0_Pii_param_3
)
{
	.reg .pred 	%p<7>;
	.reg .b16 	%rs<4>;
	.reg .b32 	%r<30>;
	.reg .b64 	%rd<13>;
	// demoted variable
	.shared .align 1 .b8 _ZZ9wordCountPKcS0_PiiE4word[4];
	ld.param.u64 	%rd2, [_Z9wordCountPKcS0_Pii_param_0];
	ld.param.u64 	%rd4, [_Z9wordCountPKcS0_Pii_param_1];
	ld.param.u64 	%rd3, [_Z9wordCountPKcS0_Pii_param_2];
	ld.param.u32 	%r13, [_Z9wordCountPKcS0_Pii_param_3];
	cvta.to.global.u64 	%rd5, %rd4;
	mov.u32 	%r14, %ntid.x;
	mov.u32 	%r1, %ctaid.x;
	mov.u32 	%r15, %tid.x;
	mad.lo.s32 	%r16, %r14, %r1, %r15;
	cvt.u64.u32 	%rd6, %r16;
	add.s64 	%rd7, %rd5, %rd6;
	ld.global.u8 	%rs3, [%rd7];
	mov.u32 	%r17, _ZZ9wordCountPKcS0_PiiE4word;
	add.s32 	%r18, %r17, %r15;
	st.shared.u8 	[%r18], %rs3;
	bar.sync 	0;
	div.u32 	%r2, %r13, %r14;
	mul.lo.s32 	%r26, %r2, %r15;
	setp.lt.s32 	%p1, %r2, 1;
	mov.b32 	%r29, 0;
	@%p1 bra 	$L__BB0_5;
	add.s32 	%r4, %r26, %r2;
	cvta.to.global.u64 	%rd1, %rd2;
	mov.b32 	%r29, 0;
$L__BB0_2:
	mov.b32 	%r28, 0;
$L__BB0_3:
	add.s32 	%r21, %r28, %r26;
	cvt.s64.s32 	%rd8, %r21;
	add.s64 	%rd9, %rd1, %rd8;
	ld.global.u8 	%rs1, [%rd9];
	add.s32 	%r23, %r17, %r28;
	ld.shared.u8 	%rs2, [%r23];
	setp.eq.s16 	%p2, %rs1, %rs2;
	add.s32 	%r8, %r28, 1;
	setp.lt.u32 	%p3, %r28, 3;
	and.pred  	%p4, %p2, %p3;
	mov.u32 	%r28, %r8;
	@%p4 bra 	$L__BB0_3;
	setp.eq.s16 	%p5, %rs1, %rs2;
	selp.u32 	%r24, 1, 0, %p5;
	add.s32 	%r29, %r29, %r24;
	add.s32 	%r26, %r26, 1;
	setp.lt.s32 	%p6, %r26, %r4;
	@%p6 bra 	$L__BB0_2;
$L__BB0_5:
	cvta.to.global.u64 	%rd10, %rd3;
	mul.wide.u32 	%rd11, %r1, 4;
	add.s64 	%rd12, %rd10, %rd11;
	atom.global.add.u32 	%r25, [%rd12], %r29;
	ret;

}


// ===== COMPILED SASS (sm_100) =====

	.target	sm_100

	.elftype	@"ET_EXEC"


//--------------------- .note.nv.tkinfo           --------------------------
	.section	.note.nv.tkinfo,"",@"SHT_NOTE"
	.sectionflags	@"SHF_NOTE_NV_TKINFO"
	.tkinfo
        /*0018*/ 	.word	0x00000002
        /*0030*/ 	.string	""
        /*0030*/ 	.string	"ptxas"
        /*0030*/ 	.string	"Cuda compilation tools, release 13.0, V13.0.88"
        /*0030*/ 	.string	"Build cuda_13.0.r13.0/compiler.36424714_0"
        /*0030*/ 	.string	"-arch sm_100 -m 64 "



//--------------------- .note.nv.cuinfo           --------------------------
	.section	.note.nv.cuinfo,"",@"SHT_NOTE"
	.sectionflags	@"SHF_NOTE_NV_CUINFO"
        /*0018*/ 	.short	0x0002
        /*001a*/ 	.short	0x0064
        /*001c*/ 	.short	0x0082
	.zero		2


//--------------------- .nv.info                  --------------------------
	.section	.nv.info,"",@"SHT_CUDA_INFO"
	.align	4


	//----- nvinfo : EIATTR_REGCOUNT
	.align		4
        /*0000*/ 	.byte	0x04, 0x2f
        /*0002*/ 	.short	(.L_1 - .L_0)
	.align		4
.L_0:
        /*0004*/ 	.word	index@(_Z9wordCountPKcS0_Pii)
        /*0008*/ 	.word	0x0000000c


	//----- nvinfo : EIATTR_FRAME_SIZE
	.align		4
.L_1:
        /*000c*/ 	.byte	0x04, 0x11
        /*000e*/ 	.short	(.L_3 - .L_2)
	.align		4
.L_2:
        /*0010*/ 	.word	index@(_Z9wordCountPKcS0_Pii)
        /*0014*/ 	.word	0x00000000


	//----- nvinfo : EIATTR_MIN_STACK_SIZE
	.align		4
.L_3:
        /*0018*/ 	.byte	0x04, 0x12
        /*001a*/ 	.short	(.L_5 - .L_4)
	.align		4
.L_4:
        /*001c*/ 	.word	index@(_Z9wordCountPKcS0_Pii)
        /*0020*/ 	.word	0x00000000
.L_5:


//--------------------- .nv.compat                --------------------------
	.section	.nv.compat,"",@"SHT_CUDA_COMPAT_INFO"
	.align	4
        /*0000*/ 	.byte	0x02, 0x09, 0x00, 0x00, 0x02, 0x02, 0x01, 0x00, 0x02, 0x05, 0x05, 0x00, 0x03, 0x07, 0x01, 0x01
        /*0010*/ 	.byte	0x02, 0x03, 0x00, 0x00, 0x02, 0x06, 0x01, 0x00, 0x04, 0x0b, 0x08, 0x00, 0x09, 0x00, 0x00, 0x00
        /*0020*/ 	.byte	0x00, 0x00, 0x00, 0x00


//--------------------- .nv.info._Z9wordCountPKcS0_Pii --------------------------
	.section	.nv.info._Z9wordCountPKcS0_Pii,"",@"SHT_CUDA_INFO"
	.sectionflags	@""
	.align	4


	//----- nvinfo : EIATTR_CUDA_API_VERSION
	.align		4
        /*0000*/ 	.byte	0x04, 0x37
        /*0002*/ 	.short	(.L_7 - .L_6)
.L_6:
        /*0004*/ 	.word	0x00000082


	//----- nvinfo : EIATTR_KPARAM_INFO
	.align		4
.L_7:
        /*0008*/ 	.byte	0x04, 0x17
        /*000a*/ 	.short	(.L_9 - .L_8)
.L_8:
        /*000c*/ 	.word	0x00000000
        /*0010*/ 	.short	0x0003
        /*0012*/ 	.short	0x0018
        /*0014*/ 	.byte	0x00, 0xf0, 0x11, 0x00


	//----- nvinfo : EIATTR_KPARAM_INFO
	.align		4
.L_9:
        /*0018*/ 	.byte	0x04, 0x17
        /*001a*/ 	.short	(.L_11 - .L_10)
.L_10:
        /*001c*/ 	.word	0x00000000
        /*0020*/ 	.short	0x0002
        /*0022*/ 	.short	0x0010
        /*0024*/ 	.byte	0x00, 0xf5, 0x21, 0x00


	//----- nvinfo : EIATTR_KPARAM_INFO
	.align		4
.L_11:
        /*0028*/ 	.byte	0x04, 0x17
        /*002a*/ 	.short	(.L_13 - .L_12)
.L_12:
        /*002c*/ 	.word	0x00000000
        /*0030*/ 	.short	0x0001
        /*0032*/ 	.short	0x0008
        /*0034*/ 	.byte	0x00, 0xf5, 0x21, 0x00


	//----- nvinfo : EIATTR_KPARAM_INFO
	.align		4
.L_13:
        /*0038*/ 	.byte	0x04, 0x17
        /*003a*/ 	.short	(.L_15 - .L_14)
.L_14:
        /*003c*/ 	.word	0x00000000
        /*0040*/ 	.short	0x0000
        /*0042*/ 	.short	0x0000
        /*0044*/ 	.byte	0x00, 0xf5, 0x21, 0x00


	//----- nvinfo : EIATTR_SPARSE_MMA_MASK
	.align		4
.L_15:
        /*0048*/ 	.byte	0x03, 0x50
        /*004a*/ 	.short	0x0000


	//----- nvinfo : EIATTR_MAXREG_COUNT
	.align		4
        /*004c*/ 	.byte	0x03, 0x1b
        /*004e*/ 	.short	0x00ff


	//----- nvinfo : EIATTR_NUM_BARRIERS
	.align		4
        /*0050*/ 	.byte	0x02, 0x4c
        /*0052*/ 	.byte	0x01
	.zero		1


	//----- nvinfo : EIATTR_MERCURY_ISA_VERSION
	.align		4
        /*0054*/ 	.byte	0x03, 0x5f
        /*0056*/ 	.short	0x0101


	//----- nvinfo : EIATTR_INT_WARP_WIDE_INSTR_OFFSETS
	.align		4
        /*0058*/ 	.byte	0x04, 0x31
        /*005a*/ 	.short	(.L_17 - .L_16)


	//   ....[0]....
.L_16:
        /*005c*/ 	.word	0x000003f0


	//   ....[1]....
        /*0060*/ 	.word	0x00000410


	//----- nvinfo : EIATTR_VRC_CTA_INIT_COUNT
	.align		4
.L_17:
        /*0064*/ 	.byte	0x02, 0x4a
	.zero		1
	.zero		1


	//----- nvinfo : EIATTR_EXIT_INSTR_OFFSETS
	.align		4
        /*0068*/ 	.byte	0x04, 0x1c
        /*006a*/ 	.short	(.L_19 - .L_18)


	//   ....[0]....
.L_18:
        /*006c*/ 	.word	0x00000470


	//----- nvinfo : EIATTR_CRS_STACK_SIZE
	.align		4
.L_19:
        /*0070*/ 	.byte	0x04, 0x1e
        /*0072*/ 	.short	(.L_21 - .L_20)
.L_20:
        /*0074*/ 	.word	0x00000000


	//----- nvinfo : EIATTR_CBANK_PARAM_SIZE
	.align		4
.L_21:
        /*0078*/ 	.byte	0x03, 0x19
        /*007a*/ 	.short	0x001c


	//----- nvinfo : EIATTR_PARAM_CBANK
	.align		4
        /*007c*/ 	.byte	0x04, 0x0a
        /*007e*/ 	.short	(.L_23 - .L_22)
	.align		4
.L_22:
        /*0080*/ 	.word	index@(.nv.constant0._Z9wordCountPKcS0_Pii)
        /*0084*/ 	.short	0x0380
        /*0086*/ 	.short	0x001c


	//----- nvinfo : EIATTR_SW_WAR
	.align		4
.L_23:
        /*0088*/ 	.byte	0x04, 0x36
        /*008a*/ 	.short	(.L_25 - .L_24)
.L_24:
        /*008c*/ 	.word	0x00000008
.L_25:


//--------------------- .nv.callgraph             --------------------------
	.section	.nv.callgraph,"",@"SHT_CUDA_CALLGRAPH"
	.align	4
	.sectionentsize	8
	.align		4
        /*0000*/ 	.word	0x00000000
	.align		4
        /*0004*/ 	.word	0xffffffff
	.align		4
        /*0008*/ 	.word	0x00000000
	.align		4
        /*000c*/ 	.word	0xfffffffe
	.align		4
        /*0010*/ 	.word	0x00000000
	.align		4
        /*0014*/ 	.word	0xfffffffd
	.align		4
        /*0018*/ 	.word	0x00000000
	.align		4
        /*001c*/ 	.word	0xfffffffc


//--------------------- .text._Z9wordCountPKcS0_Pii --------------------------
	.section	.text._Z9wordCountPKcS0_Pii,"ax",@progbits
	.align	128
        .global         _Z9wordCountPKcS0_Pii
        .type           _Z9wordCountPKcS0_Pii,@function
        .size           _Z9wordCountPKcS0_Pii,(.L_x_5 - _Z9wordCountPKcS0_Pii)
        .other          _Z9wordCountPKcS0_Pii,@"STO_CUDA_ENTRY STV_DEFAULT"
_Z9wordCountPKcS0_Pii:
.text._Z9wordCountPKcS0_Pii:
[----:B------:R-:W-:Y:S01]  /*0000*/  LDC R1, c[0x0][0x37c] ;  /* 0x0000df00ff017b82 */ /* 0x000fe20000000800 */
[----:B------:R-:W0:Y:S01]  /*0010*/  S2R R0, SR_CTAID.X ;  /* 0x0000000000007919 */ /* 0x000e220000002500 */
[----:B------:R-:W0:Y:S06]  /*0020*/  LDCU UR8, c[0x0][0x360] ;  /* 0x00006c00ff0877ac */ /* 0x000e2c0008000800 */
[----:B------:R-:W1:Y:S01]  /*0030*/  LDC R8, c[0x0][0x398] ;  /* 0x0000e600ff087b82 */ /* 0x000e620000000800 */
[----:B------:R-:W0:Y:S01]  /*0040*/  S2R R7, SR_TID.X ;  /* 0x0000000000077919 */ /* 0x000e220000002100 */
[----:B------:R-:W2:Y:S01]  /*0050*/  LDCU.64 UR4, c[0x0][0x388] ;  /* 0x00007100ff0477ac */ /* 0x000ea20008000a00 */
[----:B------:R-:W3:Y:S01]  /*0060*/  LDCU.64 UR6, c[0x0][0x358] ;  /* 0x00006b00ff0677ac */ /* 0x000ee20008000a00 */
[----:B0-----:R-:W-:-:S05]  /*0070*/  IMAD R2, R0, UR8, R7 ;  /* 0x0000000800027c24 */ /* 0x001fca000f8e0207 */
[----:B--2---:R-:W-:-:S05]  /*0080*/  IADD3 R2, P0, PT, R2, UR4, RZ ;  /* 0x0000000402027c10 */ /* 0x004fca000ff1e0ff */
[----:B------:R-:W-:-:S05]  /*0090*/  IMAD.X R3, RZ, RZ, UR5, P0 ;  /* 0x00000005ff037e24 */ /* 0x000fca00080e06ff */
[----:B---3--:R0:W2:Y:S01]  /*00a0*/  LDG.E.U8 R2, desc[UR6][R2.64] ;  /* 0x0000000602027981 */ /* 0x0080a2000c1e1100 */
[----:B------:R-:W3:Y:S01]  /*00b0*/  I2F.U32.RP R6, UR8 ;  /* 0x0000000800067d06 */ /* 0x000ee20008209000 */
[----:B------:R-:W4:Y:S01]  /*00c0*/  S2UR UR5, SR_CgaCtaId ;  /* 0x00000000000579c3 */ /* 0x000f220000008800 */
[----:B------:R-:W-:Y:S01]  /*00d0*/  ISETP.NE.U32.AND P2, PT, RZ, UR8, PT ;  /* 0x00000008ff007c0c */ /* 0x000fe2000bf45070 */
[----:B------:R-:W-:-:S05]  /*00e0*/  UMOV UR4, 0x400 ;  /* 0x0000040000047882 */ /* 0x000fca0000000000 */
[----:B---3--:R-:W3:Y:S01]  /*00f0*/  MUFU.RCP R6, R6 ;  /* 0x0000000600067308 */ /* 0x008ee20000001000 */
[----:B----4-:R-:W-:Y:S01]  /*0100*/  ULEA UR4, UR5, UR4, 0x18 ;  /* 0x0000000405047291 */ /* 0x010fe2000f8ec0ff */
[----:B---3--:R-:W-:Y:S02]  /*0110*/  VIADD R4, R6, 0xffffffe ;  /* 0x0ffffffe06047836 */ /* 0x008fe40000000000 */
[----:B------:R-:W-:-:S04]  /*0120*/  HFMA2 R6, -RZ, RZ, 0, 0 ;  /* 0x00000000ff067431 */ /* 0x000fc800000001ff */
[----:B------:R3:W4:Y:S02]  /*0130*/  F2I.FTZ.U32.TRUNC.NTZ R5, R4 ;  /* 0x0000000400057305 */ /* 0x000724000021f000 */
[----:B---3--:R-:W-:Y:S01]  /*0140*/  IMAD.MOV.U32 R4, RZ, RZ, RZ ;  /* 0x000000ffff047224 */ /* 0x008fe200078e00ff */
[----:B----4-:R-:W-:-:S05]  /*0150*/  IADD3 R9, PT, PT, RZ, -R5, RZ ;  /* 0x80000005ff097210 */ /* 0x010fca0007ffe0ff */
[----:B------:R-:W-:-:S04]  /*0160*/  IMAD R9, R9, UR8, RZ ;  /* 0x0000000809097c24 */ /* 0x000fc8000f8e02ff */
[----:B------:R-:W-:-:S06]  /*0170*/  IMAD.HI.U32 R5, R5, R9, R4 ;  /* 0x0000000905057227 */ /* 0x000fcc00078e0004 */
[----:B-1----:R-:W-:-:S04]  /*0180*/  IMAD.HI.U32 R5, R5, R8, RZ ;  /* 0x0000000805057227 */ /* 0x002fc800078e00ff */
[----:B0-----:R-:W-:-:S04]  /*0190*/  IMAD.MOV R3, RZ, RZ, -R5 ;  /* 0x000000ffff037224 */ /* 0x001fc800078e0a05 */
[----:B------:R-:W-:-:S05]  /*01a0*/  IMAD R3, R3, UR8, R8 ;  /* 0x0000000803037c24 */ /* 0x000fca000f8e0208 */
[----:B------:R-:W-:-:S13]  /*01b0*/  ISETP.GE.U32.AND P0, PT, R3, UR8, PT ;  /* 0x0000000803007c0c */ /* 0x000fda000bf06070 */
[----:B------:R-:W-:Y:S01]  /*01c0*/  @P0 IADD3 R3, PT, PT, R3, -UR8, RZ ;  /* 0x8000000803030c10 */ /* 0x000fe2000fffe0ff */
[----:B------:R-:W-:-:S03]  /*01d0*/  @P0 VIADD R5, R5, 0x1 ;  /* 0x0000000105050836 */ /* 0x000fc60000000000 */
[----:B------:R-:W-:-:S13]  /*01e0*/  ISETP.GE.U32.AND P1, PT, R3, UR8, PT ;  /* 0x0000000803007c0c */ /* 0x000fda000bf26070 */
[----:B------:R-:W-:Y:S01]  /*01f0*/  @P1 VIADD R5, R5, 0x1 ;  /* 0x0000000105051836 */ /* 0x000fe20000000000 */
[----:B------:R-:W-:-:S04]  /*0200*/  @!P2 LOP3.LUT R5, RZ, UR8, RZ, 0x33, !PT ;  /* 0x00000008ff05ac12 */ /* 0x000fc8000f8e33ff */
[----:B------:R-:W-:Y:S01]  /*0210*/  ISETP.GE.AND P0, PT, R5, 0x1, PT ;  /* 0x000000010500780c */ /* 0x000fe20003f06270 */
[----:B--2---:R0:W-:Y:S01]  /*0220*/  STS.U8 [R7+UR4], R2 ;  /* 0x0000000207007988 */ /* 0x0041e20008000004 */
[----:B------:R-:W-:Y:S11]  /*0230*/  BAR.SYNC.DEFER_BLOCKING 0x0 ;  /* 0x0000000000007b1d */ /* 0x000ff60000010000 */
[----:B------:R-:W-:Y:S05]  /*0240*/  @!P0 BRA `(.L_x_0) ;  /* 0x0000000000648947 */ /* 0x000fea0003800000 */
[C---:B------:R-:W-:Y:S01]  /*0250*/  IMAD R4, R5.reuse, R7, RZ ;  /* 0x0000000705047224 */ /* 0x040fe200078e02ff */
[----:B------:R-:W-:Y:S01]  /*0260*/  BSSY.RECONVERGENT B0, `(.L_x_0) ;  /* 0x0000017000007945 */ /* 0x000fe20003800200 */
[----:B------:R-:W-:Y:S01]  /*0270*/  IMAD.MOV.U32 R6, RZ, RZ, RZ ;  /* 0x000000ffff067224 */ /* 0x000fe200078e00ff */
[----:B------:R-:W1:Y:S02]  /*0280*/  LDCU.64 UR8, c[0x0][0x380] ;  /* 0x00007000ff0877ac */ /* 0x000e640008000a00 */
[----:B0-----:R-:W-:-:S07]  /*0290*/  IADD3 R7, PT, PT, R5, R4, RZ ;  /* 0x0000000405077210 */ /* 0x001fce0007ffe0ff */
.L_x_3:
[----:B------:R-:W-:Y:S01]  /*02a0*/  BSSY.RECONVERGENT B1, `(.L_x_1) ;  /* 0x000000b000017945 */ /* 0x000fe20003800200 */
[----:B------:R-:W-:-:S07]  /*02b0*/  IMAD.MOV.U32 R5, RZ, RZ, RZ ;  /* 0x000000ffff057224 */ /* 0x000fce00078e00ff */
.L_x_2:
[----:B------:R-:W-:Y:S01]  /*02c0*/  IADD3 R3, PT, PT, R5, R4, RZ ;  /* 0x0000000405037210 */ /* 0x000fe20007ffe0ff */
[----:B------:R0:W2:Y:S03]  /*02d0*/  LDS.U8 R9, [R5+UR4] ;  /* 0x0000000405097984 */ /* 0x0000a60008000000 */
[----:B-1----:R-:W-:-:S04]  /*02e0*/  IADD3 R2, P0, PT, R3, UR8, RZ ;  /* 0x0000000803027c10 */ /* 0x002fc8000ff1e0ff */
[----:B------:R-:W-:-:S05]  /*02f0*/  LEA.HI.X.SX32 R3, R3, UR9, 0x1, P0 ;  /* 0x0000000903037c11 */ /* 0x000fca00080f0eff */
[----:B------:R-:W2:Y:S01]  /*0300*/  LDG.E.U8 R2, desc[UR6][R2.64] ;  /* 0x0000000602027981 */ /* 0x000ea2000c1e1100 */
[C---:B------:R-:W-:Y:S01]  /*0310*/  ISETP.GE.U32.AND P0, PT, R5.reuse, 0x3, PT ;  /* 0x000000030500780c */ /* 0x040fe20003f06070 */
[----:B0-----:R-:W-:Y:S01]  /*0320*/  VIADD R5, R5, 0x1 ;  /* 0x0000000105057836 */ /* 0x001fe20000000000 */
[----:B--2---:R-:W-:-:S13]  /*0330*/  ISETP.EQ.AND P1, PT, R2, R9, PT ;  /* 0x000000090200720c */ /* 0x004fda0003f22270 */
[----:B------:R-:W-:Y:S05]  /*0340*/  @!P0 BRA P1, `(.L_x_2) ;  /* 0xfffffffc00dc8947 */ /* 0x000fea000083ffff */
[----:B------:R-:W-:Y:S05]  /*0350*/  BSYNC.RECONVERGENT B1 ;  /* 0x0000000000017941 */ /* 0x000fea0003800200 */
.L_x_1:
[----:B------:R-:W-:Y:S02]  /*0360*/  IADD3 R4, PT, PT, R4, 0x1, RZ ;  /* 0x0000000104047810 */ /* 0x000fe40007ffe0ff */
[----:B------:R-:W-:Y:S01]  /*0370*/  ISETP.NE.AND P0, PT, R2, R9, PT ;  /* 0x000000090200720c */ /* 0x000fe20003f05270 */
[----:B------:R-:W-:Y:S01]  /*0380*/  VIADD R2, R6, 0x1 ;  /* 0x0000000106027836 */ /* 0x000fe20000000000 */
[----:B------:R-:W-:-:S11]  /*0390*/  ISETP.GE.AND P1, PT, R4, R7, PT ;  /* 0x000000070400720c */ /* 0x000fd60003f26270 */
[----:B------:R-:W-:-:S05]  /*03a0*/  @P0 IADD3 R2, PT, PT, R6, RZ, RZ ;  /* 0x000000ff06020210 */ /* 0x000fca0007ffe0ff */
[----:B------:R-:W-:Y:S01]  /*03b0*/  IMAD.MOV.U32 R6, RZ, RZ, R2 ;  /* 0x000000ffff067224 */ /* 0x000fe200078e0002 */
[----:B------:R-:W-:Y:S06]  /*03c0*/  @!P1 BRA `(.L_x_3) ;  /* 0xfffffffc00b49947 */ /* 0x000fec000383ffff */
[----:B------:R-:W-:Y:S05]  /*03d0*/  BSYNC.RECONVERGENT B0 ;  /* 0x0000000000007941 */ /* 0x000fea0003800200 */
.L_x_0:
[----:B------:R-:W1:Y:S01]  /*03e0*/  S2R R4, SR_LANEID ;  /* 0x0000000000047919 */ /* 0x000e620000000000 */
[----:B------:R-:W2:Y:S08]  /*03f0*/  REDUX.SUM UR10, R6 ;  /* 0x00000000060a73c4 */ /* 0x000eb0000000c000 */
[----:B0-----:R-:W0:Y:S01]  /*0400*/  LDC.64 R2, c[0x0][0x390] ;  /* 0x0000e400ff027b82 */ /* 0x001e220000000a00 */
[----:B------:R-:W-:-:S02]  /*0410*/  VOTEU.ANY UR5, UPT, PT ;  /* 0x0000000000057886 */ /* 0x000fc400038e0100 */
[----:B------:R-:W-:Y:S01]  /*0420*/  UFLO.U32 UR5, UR5 ;  /* 0x00000005000572bd */ /* 0x000fe200080e0000 */
[----:B0-----:R-:W-:Y:S01]  /*0430*/  IMAD.WIDE.U32 R2, R0, 0x4, R2 ;  /* 0x0000000400027825 */ /* 0x001fe200078e0002 */
[----:B--2---:R-:W-:-:S04]  /*0440*/  MOV R5, UR10 ;  /* 0x0000000a00057c02 */ /* 0x004fc80008000f00 */
[----:B-1----:R-:W-:-:S13]  /*0450*/  ISETP.EQ.U32.AND P0, PT, R4, UR5, PT ;  /* 0x0000000504007c0c */ /* 0x002fda000bf02070 */
[----:B------:R-:W-:Y:S01]  /*0460*/  @P0 REDG.E.ADD.STRONG.GPU desc[UR6][R2.64], R5 ;  /* 0x000000050200098e */ /* 0x000fe2000c12e106 */
[----:B------:R-:W-:Y:S05]  /*0470*/  EXIT ;  /* 0x000000000000794d */ /* 0x000fea0003800000 */
.L_x_4:
[----:B------:R-:W-:-:S00]  /*0480*/  BRA `(.L_x_4) ;  /* 0xfffffffc00fc7947 */ /* 0x000fc0000383ffff */
[----:B------:R-:W-:-:S00]  /*0490*/  NOP ;  /* 0x0000000000007918 */ /* 0x000fc00000000000 */
        /* <DEDUP_REMOVED lines=14> */
.L_x_5:


//--------------------- .nv.shared._Z9wordCountPKcS0_Pii --------------------------
	.section	.nv.shared._Z9wordCountPKcS0_Pii,"aw",@nobits
	.sectionflags	@""
.nv.shared._Z9wordCountPKcS0_Pii:
	.zero		1028


//--------------------- .nv.shared.reserved.0     --------------------------
	.section	.nv.shared.reserved.0,"aw",@nobits
	.weak		__nv_reservedSMEM_offset_0_alias
	.size		__nv_reservedSMEM_offset_0_alias, 0, 64
	.other		__nv_reservedSMEM_offset_0_alias,@"STO_CUDA_RESERVED_SHARED STV_DEFAULT"
__nv_reservedSMEM_offset_0_alias:
	.zero		0
	.zero		64


//--------------------- .nv.constant0._Z9wordCountPKcS0_Pii --------------------------
	.section	.nv.constant0._Z9wordCountPKcS0_Pii,"a",@progbits
	.sectionflags	@""
	.align	4
.nv.constant0._Z9wordCountPKcS0_Pii:
	.zero		924


//--------------------- SYMBOLS --------------------------

	.type		.nv.reservedSmem.offset0,@object
	.size		.nv.reservedSmem.offset0,0x4
	.type		.nv.reservedSmem.cap,@object
	.size		.nv.reservedSmem.cap,0x4
